	.headerflags	@"EF_CUDA_TEXMODE_UNIFIED EF_CUDA_64BIT_ADDRESS EF_CUDA_ACCELERATORS EF_CUDA_SM90 EF_CUDA_VIRTUAL_SM(EF_CUDA_SM90)"
	.elftype	@"ET_EXEC"


//--------------------- .nv.info                  --------------------------
	.section	.nv.info,"",@"SHT_CUDA_INFO"
	.align	4


	//----- nvinfo : EIATTR_REGCOUNT
	.align		4
        /*0000*/ 	.byte	0x04, 0x2f
        /*0002*/ 	.short	(.L_3 - .L_2)
	.align		4
.L_2:
        /*0004*/ 	.word	index@(triton_poi_fused__native_batch_norm_legit_no_training_add_8)
        /*0008*/ 	.word	0x00000040


	//----- nvinfo : EIATTR_MIN_STACK_SIZE
	.align		4
.L_3:
        /*000c*/ 	.byte	0x04, 0x12
        /*000e*/ 	.short	(.L_5 - .L_4)
	.align		4
.L_4:
        /*0010*/ 	.word	index@(triton_poi_fused__native_batch_norm_legit_no_training_add_8)
        /*0014*/ 	.word	0x00000000


	//----- nvinfo : EIATTR_FRAME_SIZE
	.align		4
.L_5:
        /*0018*/ 	.byte	0x04, 0x11
        /*001a*/ 	.short	(.L_7 - .L_6)
	.align		4
.L_6:
        /*001c*/ 	.word	index@(triton_poi_fused__native_batch_norm_legit_no_training_add_8)
        /*0020*/ 	.word	0x00000000


	//----- nvinfo : EIATTR_MIN_STACK_SIZE
	.align		4
.L_7:
        /*0024*/ 	.byte	0x04, 0x12
        /*0026*/ 	.short	(.L_9 - .L_8)
	.align		4
.L_8:
        /*0028*/ 	.word	index@(triton_poi_fused__native_batch_norm_legit_no_training_add_8)
        /*002c*/ 	.word	0x00000000
.L_9:


//--------------------- .nv.info.triton_poi_fused__native_batch_norm_legit_no_training_add_8 --------------------------
	.section	.nv.info.triton_poi_fused__native_batch_norm_legit_no_training_add_8,"",@"SHT_CUDA_INFO"
	.sectionflags	@""
	.align	4


	//----- nvinfo : EIATTR_CUDA_API_VERSION
	.align		4
        /*0000*/ 	.byte	0x04, 0x37
        /*0002*/ 	.short	(.L_11 - .L_10)
.L_10:
        /*0004*/ 	.word	0x0000007c


	//----- nvinfo : EIATTR_KPARAM_INFO
	.align		4
.L_11:
        /*0008*/ 	.byte	0x04, 0x17
        /*000a*/ 	.short	(.L_13 - .L_12)
.L_12:
        /*000c*/ 	.word	0x00000000
        /*0010*/ 	.short	0x0008
        /*0012*/ 	.short	0x003c
        /*0014*/ 	.byte	0x00, 0xf0, 0x11, 0x00


	//----- nvinfo : EIATTR_KPARAM_INFO
	.align		4
.L_13:
        /*0018*/ 	.byte	0x04, 0x17
        /*001a*/ 	.short	(.L_15 - .L_14)
.L_14:
        /*001c*/ 	.word	0x00000000
        /*0020*/ 	.short	0x0007
        /*0022*/ 	.short	0x0038
        /*0024*/ 	.byte	0x00, 0xf0, 0x11, 0x00


	//----- nvinfo : EIATTR_KPARAM_INFO
	.align		4
.L_15:
        /*0028*/ 	.byte	0x04, 0x17
        /*002a*/ 	.short	(.L_17 - .L_16)
.L_16:
        /*002c*/ 	.word	0x00000000
        /*0030*/ 	.short	0x0006
        /*0032*/ 	.short	0x0030
        /*0034*/ 	.byte	0x00, 0xf4, 0x21, 0x00


	//----- nvinfo : EIATTR_KPARAM_INFO
	.align		4
.L_17:
        /*0038*/ 	.byte	0x04, 0x17
        /*003a*/ 	.short	(.L_19 - .L_18)
.L_18:
        /*003c*/ 	.word	0x00000000
        /*0040*/ 	.short	0x0005
        /*0042*/ 	.short	0x0028
        /*0044*/ 	.byte	0x00, 0xf4, 0x21, 0x00


	//----- nvinfo : EIATTR_KPARAM_INFO
	.align		4
.L_19:
        /*0048*/ 	.byte	0x04, 0x17
        /*004a*/ 	.short	(.L_21 - .L_20)
.L_20:
        /*004c*/ 	.word	0x00000000
        /*0050*/ 	.short	0x0004
        /*0052*/ 	.short	0x0020
        /*0054*/ 	.byte	0x00, 0xf4, 0x21, 0x00


	//----- nvinfo : EIATTR_KPARAM_INFO
	.align		4
.L_21:
        /*0058*/ 	.byte	0x04, 0x17
        /*005a*/ 	.short	(.L_23 - .L_22)
.L_22:
        /*005c*/ 	.word	0x00000000
        /*0060*/ 	.short	0x0003
        /*0062*/ 	.short	0x0018
        /*0064*/ 	.byte	0x00, 0xf4, 0x21, 0x00


	//----- nvinfo : EIATTR_KPARAM_INFO
	.align		4
.L_23:
        /*0068*/ 	.byte	0x04, 0x17
        /*006a*/ 	.short	(.L_25 - .L_24)
.L_24:
        /*006c*/ 	.word	0x00000000
        /*0070*/ 	.short	0x0002
        /*0072*/ 	.short	0x0010
        /*0074*/ 	.byte	0x00, 0xf4, 0x21, 0x00


	//----- nvinfo : EIATTR_KPARAM_INFO
	.align		4
.L_25:
        /*0078*/ 	.byte	0x04, 0x17
        /*007a*/ 	.short	(.L_27 - .L_26)
.L_26:
        /*007c*/ 	.word	0x00000000
        /*0080*/ 	.short	0x0001
        /*0082*/ 	.short	0x0008
        /*0084*/ 	.byte	0x00, 0xf4, 0x21, 0x00


	//----- nvinfo : EIATTR_KPARAM_INFO
	.align		4
.L_27:
        /*0088*/ 	.byte	0x04, 0x17
        /*008a*/ 	.short	(.L_29 - .L_28)
.L_28:
        /*008c*/ 	.word	0x00000000
        /*0090*/ 	.short	0x0000
        /*0092*/ 	.short	0x0000
        /*0094*/ 	.byte	0x00, 0xf4, 0x21, 0x00


	//----- nvinfo : EIATTR_SPARSE_MMA_MASK
	.align		4
.L_29:
        /*0098*/ 	.byte	0x03, 0x50
        /*009a*/ 	.short	0x0000


	//----- nvinfo : EIATTR_MAXREG_COUNT
	.align		4
        /*009c*/ 	.byte	0x03, 0x1b
        /*009e*/ 	.short	0x00ff


	//----- nvinfo : EIATTR_EXIT_INSTR_OFFSETS
	.align		4
        /*00a0*/ 	.byte	0x04, 0x1c
        /*00a2*/ 	.short	(.L_31 - .L_30)


	//   ....[0]....
.L_30:
        /*00a4*/ 	.word	0x000010d0


	//   ....[1]....
        /*00a8*/ 	.word	0x00001120


	//----- nvinfo : EIATTR_REQNTID
	.align		4
.L_31:
        /*00ac*/ 	.byte	0x04, 0x10
        /*00ae*/ 	.short	(.L_33 - .L_32)
.L_32:
        /*00b0*/ 	.word	0x00000100
        /*00b4*/ 	.word	0x00000001
        /*00b8*/ 	.word	0x00000001


	//----- nvinfo : EIATTR_CBANK_PARAM_SIZE
	.align		4
.L_33:
        /*00bc*/ 	.byte	0x03, 0x19
        /*00be*/ 	.short	0x0040


	//----- nvinfo : EIATTR_PARAM_CBANK
	.align		4
        /*00c0*/ 	.byte	0x04, 0x0a
        /*00c2*/ 	.short	(.L_35 - .L_34)
	.align		4
.L_34:
        /*00c4*/ 	.word	index@(.nv.constant0.triton_poi_fused__native_batch_norm_legit_no_training_add_8)
        /*00c8*/ 	.short	0x0210
        /*00ca*/ 	.short	0x0040


	//----- nvinfo : EIATTR_SW_WAR
	.align		4
.L_35:
        /*00cc*/ 	.byte	0x04, 0x36
        /*00ce*/ 	.short	(.L_37 - .L_36)
.L_36:
        /*00d0*/ 	.word	0x00000008
.L_37:


//--------------------- .nv.callgraph             --------------------------
	.section	.nv.callgraph,"",@"SHT_CUDA_CALLGRAPH"
	.align	4
	.sectionentsize	8
	.align		4
        /*0000*/ 	.word	0x00000000
	.align		4
        /*0004*/ 	.word	0xffffffff
	.align		4
        /*0008*/ 	.word	0x00000000
	.align		4
        /*000c*/ 	.word	0xfffffffe
	.align		4
        /*0010*/ 	.word	0x00000000
	.align		4
        /*0014*/ 	.word	0xfffffffd
	.align		4
        /*0018*/ 	.word	0x00000000
	.align		4
        /*001c*/ 	.word	0xfffffffc


//--------------------- .nv.constant4             --------------------------
	.section	.nv.constant4,"a",@progbits
	.align	8
	.align		8
.nv.constant4:
        /*0000*/ 	.dword	_$_str
	.align		8
        /*0008*/ 	.dword	_$_str_$_2


//--------------------- .text.triton_poi_fused__native_batch_norm_legit_no_training_add_8 --------------------------
	.section	.text.triton_poi_fused__native_batch_norm_legit_no_training_add_8,"ax",@progbits
	.sectionflags	@"SHF_BARRIERS=1"
	.align	128
        .global         triton_poi_fused__native_batch_norm_legit_no_training_add_8
        .type           triton_poi_fused__native_batch_norm_legit_no_training_add_8,@function
        .size           triton_poi_fused__native_batch_norm_legit_no_training_add_8,(.L_x_1 - triton_poi_fused__native_batch_norm_legit_no_training_add_8)
        .other          triton_poi_fused__native_batch_norm_legit_no_training_add_8,@"STO_CUDA_ENTRY STV_DEFAULT"
triton_poi_fused__native_batch_norm_legit_no_training_add_8:
.text.triton_poi_fused__native_batch_norm_legit_no_training_add_8:
[----:B------:R-:W0:Y:S01]  /*0000*/  LDC R1, c[0x0][0x28] ;  /* 0x00000a00ff017b82 */ /* 0x000e220000000800 */
[----:B------:R-:W1:Y:S07]  /*0010*/  S2R R50, SR_CTAID.X ;  /* 0x0000000000327919 */ /* 0x000e6e0000002500 */
[----:B------:R-:W2:Y:S01]  /*0020*/  LDC.64 R4, c[0x0][0x218] ;  /* 0x00008600ff047b82 */ /* 0x000ea20000000a00 */
[----:B------:R-:W-:Y:S02]  /*0030*/  CS2R R40, SRZ ;  /* 0x0000000000287805 */ /* 0x000fe4000001ff00 */
[----:B------:R-:W-:Y:S01]  /*0040*/  CS2R R42, SRZ ;  /* 0x00000000002a7805 */ /* 0x000fe2000001ff00 */
[----:B------:R-:W3:Y:S01]  /*0050*/  S2R R0, SR_TID.X ;  /* 0x0000000000007919 */ /* 0x000ee20000002100 */
[----:B------:R-:W-:Y:S01]  /*0060*/  ULDC.64 UR6, c[0x0][0x208] ;  /* 0x0000820000067ab9 */ /* 0x000fe20000000a00 */
[----:B------:R-:W4:Y:S02]  /*0070*/  S2R R48, SR_CTAID.Y ;  /* 0x0000000000307919 */ /* 0x000f240000002600 */
[----:B------:R-:W5:Y:S08]  /*0080*/  LDC.64 R14, c[0x0][0x220] ;  /* 0x00008800ff0e7b82 */ /* 0x000f700000000a00 */
[----:B------:R-:W2:Y:S01]  /*0090*/  LDC.64 R18, c[0x0][0x228] ;  /* 0x00008a00ff127b82 */ /* 0x000ea20000000a00 */
[----:B------:R-:W-:-:S02]  /*00a0*/  CS2R R36, SRZ ;  /* 0x0000000000247805 */ /* 0x000fc4000001ff00 */
[----:B------:R-:W-:Y:S02]  /*00b0*/  CS2R R38, SRZ ;  /* 0x0000000000267805 */ /* 0x000fe4000001ff00 */
[----:B------:R-:W-:Y:S02]  /*00c0*/  CS2R R32, SRZ ;  /* 0x0000000000207805 */ /* 0x000fe4000001ff00 */
[----:B------:R-:W-:Y:S02]  /*00d0*/  CS2R R34, SRZ ;  /* 0x0000000000227805 */ /* 0x000fe4000001ff00 */
[----:B------:R-:W-:Y:S02]  /*00e0*/  CS2R R44, SRZ ;  /* 0x00000000002c7805 */ /* 0x000fe4000001ff00 */
[----:B------:R-:W-:Y:S02]  /*00f0*/  CS2R R46, SRZ ;  /* 0x00000000002e7805 */ /* 0x000fe4000001ff00 */
[----:B------:R-:W-:-:S02]  /*0100*/  CS2R R28, SRZ ;  /* 0x00000000001c7805 */ /* 0x000fc4000001ff00 */
[----:B------:R-:W-:Y:S01]  /*0110*/  CS2R R30, SRZ ;  /* 0x00000000001e7805 */ /* 0x000fe2000001ff00 */
[----:B------:R-:W2:Y:S01]  /*0120*/  LDC.64 R20, c[0x0][0x210] ;  /* 0x00008400ff147b82 */ /* 0x000ea20000000a00 */
[----:B-1----:R-:W-:Y:S02]  /*0130*/  SHF.L.U32 R50, R50, 0x5, RZ ;  /* 0x0000000532327819 */ /* 0x002fe400000006ff */
[----:B---3--:R-:W-:Y:S02]  /*0140*/  SHF.L.U32 R3, R0, 0x2, RZ ;  /* 0x0000000200037819 */ /* 0x008fe400000006ff */
[----:B------:R-:W-:Y:S02]  /*0150*/  SHF.R.U32.HI R6, RZ, 0x3, R0 ;  /* 0x00000003ff067819 */ /* 0x000fe40000011600 */
[----:B------:R-:W-:Y:S02]  /*0160*/  LOP3.LUT R8, R50, 0x1c, R3, 0xf8, !PT ;  /* 0x0000001c32087812 */ /* 0x000fe400078ef803 */
[----:B----4-:R-:W-:-:S02]  /*0170*/  SHF.L.U32 R2, R48, 0x7, RZ ;  /* 0x0000000730027819 */ /* 0x010fc400000006ff */
[----:B------:R-:W-:Y:S01]  /*0180*/  SGXT.U32 R3, R6, 0x5 ;  /* 0x000000050603781a */ /* 0x000fe20000000000 */
[C---:B-----5:R-:W-:Y:S01]  /*0190*/  IMAD.WIDE R14, R8.reuse, 0x4, R14 ;  /* 0x00000004080e7825 */ /* 0x060fe200078e020e */
[----:B------:R-:W-:Y:S02]  /*01a0*/  ISETP.GE.AND P3, PT, R8, 0x18, PT ;  /* 0x000000180800780c */ /* 0x000fe40003f66270 */
[----:B------:R-:W-:Y:S02]  /*01b0*/  LOP3.LUT R6, R2, 0x20, R3, 0xfe, !PT ;  /* 0x0000002002067812 */ /* 0x000fe400078efe03 */
[----:B------:R-:W-:Y:S02]  /*01c0*/  LOP3.LUT R17, R2, R3, RZ, 0xfc, !PT ;  /* 0x0000000302117212 */ /* 0x000fe400078efcff */
[----:B------:R-:W-:Y:S02]  /*01d0*/  LOP3.LUT R25, R2, 0x40, R3, 0xfe, !PT ;  /* 0x0000004002197812 */ /* 0x000fe400078efe03 */
[----:B------:R-:W-:Y:S01]  /*01e0*/  LOP3.LUT R23, R2, 0x60, R3, 0xfe, !PT ;  /* 0x0000006002177812 */ /* 0x000fe200078efe03 */
[--C-:B------:R-:W-:Y:S01]  /*01f0*/  IMAD R3, R6, 0x18, R8.reuse ;  /* 0x0000001806037824 */ /* 0x100fe200078e0208 */
[----:B------:R-:W-:Y:S01]  /*0200*/  SHF.L.U32 R49, R0, 0x2, RZ ;  /* 0x0000000200317819 */ /* 0x000fe200000006ff */
[----:B------:R-:W-:-:S02]  /*0210*/  IMAD R17, R17, 0x18, R8 ;  /* 0x0000001811117824 */ /* 0x000fc400078e0208 */
[----:B--2---:R-:W-:Y:S01]  /*0220*/  IMAD.WIDE R6, R3, 0x4, R4 ;  /* 0x0000000403067825 */ /* 0x004fe200078e0204 */
[----:B------:R-:W-:Y:S01]  /*0230*/  LOP3.LUT R51, R50, 0x1c, R49, 0xf8, !PT ;  /* 0x0000001c32337812 */ /* 0x000fe200078ef831 */
[----:B------:R-:W2:Y:S02]  /*0240*/  @!P3 LDG.E.EL.128 R44, desc[UR6][R14.64] ;  /* 0x000000060e2cb981 */ /* 0x000ea4000c2e1d00 */
[--C-:B------:R-:W-:Y:S02]  /*0250*/  IMAD R25, R25, 0x18, R8.reuse ;  /* 0x0000001819197824 */ /* 0x100fe400078e0208 */
[----:B------:R-:W-:Y:S01]  /*0260*/  IMAD R23, R23, 0x18, R8 ;  /* 0x0000001817177824 */ /* 0x000fe200078e0208 */
[----:B------:R1:W2:Y:S01]  /*0270*/  @!P3 LDG.E.EL.128 R40, desc[UR6][R6.64] ;  /* 0x000000060628b981 */ /* 0x0002a2000c2e1d00 */
[----:B------:R-:W-:-:S04]  /*0280*/  IMAD.WIDE R8, R25, 0x4, R4 ;  /* 0x0000000419087825 */ /* 0x000fc800078e0204 */
[--C-:B------:R-:W-:Y:S01]  /*0290*/  IMAD.WIDE R12, R23, 0x4, R4.reuse ;  /* 0x00000004170c7825 */ /* 0x100fe200078e0204 */
[----:B------:R3:W4:Y:S03]  /*02a0*/  @!P3 LDG.E.EL.128 R36, desc[UR6][R8.64] ;  /* 0x000000060824b981 */ /* 0x000726000c2e1d00 */
[----:B------:R-:W-:Y:S01]  /*02b0*/  IMAD.WIDE R10, R17, 0x4, R4 ;  /* 0x00000004110a7825 */ /* 0x000fe200078e0204 */
[----:B------:R-:W-:Y:S02]  /*02c0*/  CS2R R4, SRZ ;  /* 0x0000000000047805 */ /* 0x000fe4000001ff00 */
[----:B-1----:R-:W-:Y:S01]  /*02d0*/  CS2R R6, SRZ ;  /* 0x0000000000067805 */ /* 0x002fe2000001ff00 */
[----:B------:R-:W5:Y:S01]  /*02e0*/  @!P3 LDG.E.EL.128 R32, desc[UR6][R12.64] ;  /* 0x000000060c20b981 */ /* 0x000f62000c2e1d00 */
[----:B0-----:R-:W-:-:S03]  /*02f0*/  IMAD.WIDE R18, R51, 0x4, R18 ;  /* 0x0000000433127825 */ /* 0x001fc600078e0212 */
[----:B------:R0:W4:Y:S04]  /*0300*/  @!P3 LDG.E.EL.128 R28, desc[UR6][R10.64] ;  /* 0x000000060a1cb981 */ /* 0x000128000c2e1d00 */
[----:B------:R1:W4:Y:S01]  /*0310*/  @!P3 LDG.E.EL.128 R4, desc[UR6][R18.64] ;  /* 0x000000061204b981 */ /* 0x000322000c2e1d00 */
[--C-:B------:R-:W-:Y:S02]  /*0320*/  IMAD.WIDE R52, R3, 0x4, R20.reuse ;  /* 0x0000000403347825 */ /* 0x100fe400078e0214 */
[----:B------:R-:W1:Y:S01]  /*0330*/  LDC.64 R2, c[0x0][0x230] ;  /* 0x00008c00ff027b82 */ /* 0x000e620000000a00 */
[----:B---3--:R-:W-:Y:S01]  /*0340*/  CS2R R8, SRZ ;  /* 0x0000000000087805 */ /* 0x008fe2000001ff00 */
[----:B------:R-:W-:Y:S01]  /*0350*/  IMAD.WIDE R26, R17, 0x4, R20 ;  /* 0x00000004111a7825 */ /* 0x000fe200078e0214 */
[----:B0-----:R-:W-:-:S02]  /*0360*/  CS2R R10, SRZ ;  /* 0x00000000000a7805 */ /* 0x001fc4000001ff00 */
[----:B------:R-:W-:Y:S01]  /*0370*/  CS2R R16, SRZ ;  /* 0x0000000000107805 */ /* 0x000fe2000001ff00 */
[----:B------:R-:W-:Y:S01]  /*0380*/  IMAD.WIDE R24, R25, 0x4, R20 ;  /* 0x0000000419187825 */ /* 0x000fe200078e0214 */
[----:B-1----:R-:W-:Y:S02]  /*0390*/  CS2R R18, SRZ ;  /* 0x0000000000127805 */ /* 0x002fe4000001ff00 */
[----:B------:R0:W3:Y:S04]  /*03a0*/  @!P3 LDG.E.EL.128 R8, desc[UR6][R26.64] ;  /* 0x000000061a08b981 */ /* 0x0000e8000c2e1d00 */
[----:B------:R1:W3:Y:S01]  /*03b0*/  @!P3 LDG.E.EL.128 R16, desc[UR6][R24.64] ;  /* 0x000000061810b981 */ /* 0x0002e2000c2e1d00 */
[----:B0-----:R-:W-:Y:S02]  /*03c0*/  CS2R R26, SRZ ;  /* 0x00000000001a7805 */ /* 0x001fe4000001ff00 */
[----:B-1----:R-:W-:Y:S01]  /*03d0*/  CS2R R24, SRZ ;  /* 0x0000000000187805 */ /* 0x002fe2000001ff00 */
[----:B------:R-:W-:-:S05]  /*03e0*/  IMAD.WIDE R2, R51, 0x4, R2 ;  /* 0x0000000433027825 */ /* 0x000fca00078e0202 */
[----:B------:R0:W3:Y:S02]  /*03f0*/  @!P3 LDG.E.EL.128 R24, desc[UR6][R2.64] ;  /* 0x000000060218b981 */ /* 0x0000e4000c2e1d00 */
[----:B0-----:R-:W0:Y:S01]  /*0400*/  LDC.64 R2, c[0x0][0x238] ;  /* 0x00008e00ff027b82 */ /* 0x001e220000000a00 */
[----:B------:R-:W-:Y:S02]  /*0410*/  CS2R R12, SRZ ;  /* 0x00000000000c7805 */ /* 0x000fe4000001ff00 */
[----:B------:R-:W-:-:S06]  /*0420*/  CS2R R14, SRZ ;  /* 0x00000000000e7805 */ /* 0x000fcc000001ff00 */
[----:B------:R1:W3:Y:S01]  /*0430*/  @!P3 LDG.E.EL.128 R12, desc[UR6][R52.64] ;  /* 0x00000006340cb981 */ /* 0x0002e2000c2e1d00 */
[----:B0-----:R-:W-:-:S04]  /*0440*/  IMAD.WIDE R2, R51, 0x4, R2 ;  /* 0x0000000433027825 */ /* 0x001fc800078e0202 */
[----:B------:R-:W-:Y:S01]  /*0450*/  IMAD.WIDE R54, R23, 0x4, R20 ;  /* 0x0000000417367825 */ /* 0x000fe200078e0214 */
[----:B------:R-:W-:Y:S02]  /*0460*/  CS2R R20, SRZ ;  /* 0x0000000000147805 */ /* 0x000fe4000001ff00 */
[----:B------:R-:W-:-:S06]  /*0470*/  CS2R R22, SRZ ;  /* 0x0000000000167805 */ /* 0x000fcc000001ff00 */
[----:B------:R0:W3:Y:S01]  /*0480*/  @!P3 LDG.E.EL.128 R20, desc[UR6][R54.64] ;  /* 0x000000063614b981 */ /* 0x0000e2000c2e1d00 */
[----:B--2---:R-:W-:Y:S01]  /*0490*/  FADD R43, -R47, R43 ;  /* 0x0000002b2f2b7221 */ /* 0x004fe20000000100 */
[----:B----4-:R-:W-:Y:S01]  /*04a0*/  FADD R4, R4, 9.9999997473787516356e-06 ;  /* 0x3727c5ac04047421 */ /* 0x010fe20000000000 */
[----:B------:R-:W-:-:S05]  /*04b0*/  FADD R5, R5, 9.9999997473787516356e-06 ;  /* 0x3727c5ac05057421 */ /* 0x000fca0000000000 */
[----:B------:R-:W2:Y:S01]  /*04c0*/  MUFU.SQRT R4, R4 ;  /* 0x0000000400047308 */ /* 0x000ea20000002000 */
[----:B------:R-:W-:Y:S01]  /*04d0*/  FADD R6, R6, 9.9999997473787516356e-06 ;  /* 0x3727c5ac06067421 */ /* 0x000fe20000000000 */
[C---:B------:R-:W-:Y:S01]  /*04e0*/  FADD R39, -R47.reuse, R39 ;  /* 0x000000272f277221 */ /* 0x040fe20000000100 */
[C---:B-----5:R-:W-:Y:S01]  /*04f0*/  FADD R35, -R47.reuse, R35 ;  /* 0x000000232f237221 */ /* 0x060fe20000000100 */
[----:B------:R-:W-:-:S04]  /*0500*/  FADD R47, -R47, R31 ;  /* 0x0000001f2f2f7221 */ /* 0x000fc80000000100 */
[----:B------:R-:W4:Y:S08]  /*0510*/  MUFU.SQRT R5, R5 ;  /* 0x0000000500057308 */ /* 0x000f300000002000 */
[----:B------:R-:W5:Y:S01]  /*0520*/  MUFU.SQRT R31, R6 ;  /* 0x00000006001f7308 */ /* 0x000f620000002000 */
[C---:B--2---:R-:W-:Y:S02]  /*0530*/  FSETP.GT.AND P0, PT, R4.reuse, 8.50705917302346158658e+37, PT ;  /* 0x7e8000000400780b */ /* 0x044fe40003f04000 */
[----:B------:R-:W-:-:S02]  /*0540*/  FSETP.GEU.AND P4, PT, R4, 1.175494350822287508e-38, PT ;  /* 0x008000000400780b */ /* 0x000fc40003f8e000 */
[C---:B----4-:R-:W-:Y:S02]  /*0550*/  FSETP.GT.AND P1, PT, R5.reuse, 8.50705917302346158658e+37, PT ;  /* 0x7e8000000500780b */ /* 0x050fe40003f24000 */
[----:B------:R-:W-:Y:S02]  /*0560*/  FSETP.GEU.AND P5, PT, R5, 1.175494350822287508e-38, PT ;  /* 0x008000000500780b */ /* 0x000fe40003fae000 */
[----:B-----5:R-:W-:-:S05]  /*0570*/  FSETP.GT.AND P2, PT, R31, 8.50705917302346158658e+37, PT ;  /* 0x7e8000001f00780b */ /* 0x020fca0003f44000 */
[----:B------:R-:W-:Y:S01]  /*0580*/  @P0 FMUL R4, R4, 0.25 ;  /* 0x3e80000004040820 */ /* 0x000fe20000400000 */
[----:B------:R-:W-:Y:S01]  /*0590*/  FSETP.GEU.AND P6, PT, R31, 1.175494350822287508e-38, PT ;  /* 0x008000001f00780b */ /* 0x000fe20003fce000 */
[----:B------:R-:W-:Y:S02]  /*05a0*/  HFMA2.MMA R6, -RZ, RZ, 1.625, 0 ;  /* 0x3e800000ff067435 */ /* 0x000fe400000001ff */
[----:B------:R-:W-:Y:S01]  /*05b0*/  @!P4 FMUL R4, R4, 16777216 ;  /* 0x4b8000000404c820 */ /* 0x000fe20000400000 */
[----:B------:R-:W-:Y:S01]  /*05c0*/  @P1 FMUL R5, R5, 0.25 ;  /* 0x3e80000005051820 */ /* 0x000fe20000400000 */
[----:B------:R-:W-:-:S04]  /*05d0*/  FADD R41, -R45, R41 ;  /* 0x000000292d297221 */ /* 0x000fc80000000100 */
[----:B------:R-:W2:Y:S01]  /*05e0*/  MUFU.RCP R4, R4 ;  /* 0x0000000400047308 */ /* 0x000ea20000001000 */
[----:B------:R-:W-:Y:S01]  /*05f0*/  @P2 FMUL R31, R31, 0.25 ;  /* 0x3e8000001f1f2820 */ /* 0x000fe20000400000 */
[C---:B------:R-:W-:Y:S01]  /*0600*/  FADD R37, -R45.reuse, R37 ;  /* 0x000000252d257221 */ /* 0x040fe20000000100 */
[----:B------:R-:W-:Y:S01]  /*0610*/  FADD R33, -R45, R33 ;  /* 0x000000212d217221 */ /* 0x000fe20000000100 */
[----:B------:R-:W-:Y:S01]  /*0620*/  @!P5 FMUL R5, R5, 16777216 ;  /* 0x4b8000000505d820 */ /* 0x000fe20000400000 */
[----:B------:R-:W-:Y:S01]  /*0630*/  FADD R45, -R45, R29 ;  /* 0x0000001d2d2d7221 */ /* 0x000fe20000000100 */
[----:B------:R-:W-:Y:S01]  /*0640*/  @!P6 FMUL R31, R31, 16777216 ;  /* 0x4b8000001f1fe820 */ /* 0x000fe20000400000 */
[----:B------:R-:W-:-:S03]  /*0650*/  FSEL R29, R6, 1, P0 ;  /* 0x3f800000061d7808 */ /* 0x000fc60000000000 */
[----:B------:R-:W4:Y:S02]  /*0660*/  MUFU.RCP R5, R5 ;  /* 0x0000000500057308 */ /* 0x000f240000001000 */
[----:B------:R-:W-:Y:S01]  /*0670*/  @!P4 FMUL R29, R29, 16777216 ;  /* 0x4b8000001d1dc820 */ /* 0x000fe20000400000 */
[C---:B------:R-:W-:Y:S01]  /*0680*/  FADD R42, -R46.reuse, R42 ;  /* 0x0000002a2e2a7221 */ /* 0x040fe20000000100 */
[----:B------:R-:W-:-:S04]  /*0690*/  FADD R38, -R46, R38 ;  /* 0x000000262e267221 */ /* 0x000fc80000000100 */
[----:B------:R-:W5:Y:S01]  /*06a0*/  MUFU.RCP R31, R31 ;  /* 0x0000001f001f7308 */ /* 0x000f620000001000 */
[----:B------:R-:W-:Y:S01]  /*06b0*/  FADD R34, -R46, R34 ;  /* 0x000000222e227221 */ /* 0x000fe20000000100 */
[----:B--2---:R-:W-:Y:S01]  /*06c0*/  FMUL R29, R4, R29 ;  /* 0x0000001d041d7220 */ /* 0x004fe20000400000 */
[----:B------:R-:W-:Y:S01]  /*06d0*/  FADD R46, -R46, R30 ;  /* 0x0000001e2e2e7221 */ /* 0x000fe20000000100 */
[C---:B------:R-:W-:Y:S02]  /*06e0*/  FSEL R4, R6.reuse, 1, P1 ;  /* 0x3f80000006047808 */ /* 0x040fe40000800000 */
[----:B------:R-:W-:Y:S01]  /*06f0*/  FSEL R30, R6, 1, P2 ;  /* 0x3f800000061e7808 */ /* 0x000fe20001000000 */
[C---:B------:R-:W-:Y:S01]  /*0700*/  FADD R40, -R44.reuse, R40 ;  /* 0x000000282c287221 */ /* 0x040fe20000000100 */
[----:B------:R-:W-:Y:S01]  /*0710*/  FADD R36, -R44, R36 ;  /* 0x000000242c247221 */ /* 0x000fe20000000100 */
[----:B------:R-:W-:Y:S01]  /*0720*/  @!P5 FMUL R4, R4, 16777216 ;  /* 0x4b8000000404d820 */ /* 0x000fe20000400000 */
[C---:B------:R-:W-:Y:S01]  /*0730*/  FADD R32, -R44.reuse, R32 ;  /* 0x000000202c207221 */ /* 0x040fe20000000100 */
[----:B------:R-:W-:Y:S01]  /*0740*/  FADD R28, -R44, R28 ;  /* 0x0000001c2c1c7221 */ /* 0x000fe20000000100 */
[----:B------:R-:W-:Y:S01]  /*0750*/  @!P6 FMUL R30, R30, 16777216 ;  /* 0x4b8000001e1ee820 */ /* 0x000fe20000400000 */
[----:B----4-:R-:W-:Y:S01]  /*0760*/  FMUL R4, R5, R4 ;  /* 0x0000000405047220 */ /* 0x010fe20000400000 */
[-C--:B------:R-:W-:Y:S01]  /*0770*/  FMUL R57, R40, R29.reuse ;  /* 0x0000001d28397220 */ /* 0x080fe20000400000 */
[-C--:B-1----:R-:W-:Y:S01]  /*0780*/  FMUL R53, R28, R29.reuse ;  /* 0x0000001d1c357220 */ /* 0x082fe20000400000 */
[----:B-----5:R-:W-:Y:S01]  /*0790*/  FMUL R5, R31, R30 ;  /* 0x0000001e1f057220 */ /* 0x020fe20000400000 */
[-C--:B------:R-:W-:Y:S01]  /*07a0*/  FMUL R59, R36, R29.reuse ;  /* 0x0000001d243b7220 */ /* 0x080fe20000400000 */
[----:B------:R-:W-:Y:S01]  /*07b0*/  FMUL R61, R32, R29 ;  /* 0x0000001d203d7220 */ /* 0x000fe20000400000 */
[----:B------:R-:W-:-:S02]  /*07c0*/  CS2R R28, SRZ ;  /* 0x00000000001c7805 */ /* 0x000fc4000001ff00 */
[----:B------:R-:W-:-:S06]  /*07d0*/  CS2R R30, SRZ ;  /* 0x00000000001e7805 */ /* 0x000fcc000001ff00 */
[----:B------:R1:W3:Y:S01]  /*07e0*/  @!P3 LDG.E.EL.128 R28, desc[UR6][R2.64] ;  /* 0x00000006021cb981 */ /* 0x0002e2000c2e1d00 */
[----:B------:R-:W-:-:S04]  /*07f0*/  FADD R32, R7, 9.9999997473787516356e-06 ;  /* 0x3727c5ac07207421 */ /* 0x000fc80000000000 */
[----:B------:R-:W2:Y:S02]  /*0800*/  MUFU.SQRT R36, R32 ;  /* 0x0000002000247308 */ /* 0x000ea40000002000 */
[C---:B--2---:R-:W-:Y:S02]  /*0810*/  FSETP.GT.AND P0, PT, R36.reuse, 8.50705917302346158658e+37, PT ;  /* 0x7e8000002400780b */ /* 0x044fe40003f04000 */
[C---:B------:R-:W-:Y:S01]  /*0820*/  FSETP.GEU.AND P1, PT, R36.reuse, 1.175494350822287508e-38, PT ;  /* 0x008000002400780b */ /* 0x040fe20003f2e000 */
[----:B------:R-:W2:Y:S10]  /*0830*/  S2UR UR5, SR_CgaCtaId ;  /* 0x00000000000579c3 */ /* 0x000eb40000008800 */
[----:B------:R-:W-:-:S04]  /*0840*/  @P0 FMUL R36, R36, 0.25 ;  /* 0x3e80000024240820 */ /* 0x000fc80000400000 */
[----:B------:R-:W-:-:S06]  /*0850*/  @!P1 FMUL R36, R36, 16777216 ;  /* 0x4b80000024249820 */ /* 0x000fcc0000400000 */
[----:B------:R-:W4:Y:S01]  /*0860*/  MUFU.RCP R36, R36 ;  /* 0x0000002400247308 */ /* 0x000f220000001000 */
[----:B0-----:R-:W-:Y:S02]  /*0870*/  FSEL R55, R6, 1, P0 ;  /* 0x3f80000006377808 */ /* 0x001fe40000000000 */
[----:B-1----:R-:W-:-:S03]  /*0880*/  SHF.L.U32 R2, R0, 0x9, RZ ;  /* 0x0000000900027819 */ /* 0x002fc600000006ff */
[----:B------:R-:W-:Y:S01]  /*0890*/  @!P1 FMUL R55, R55, 16777216 ;  /* 0x4b80000037379820 */ /* 0x000fe20000400000 */
[----:B------:R-:W-:Y:S01]  /*08a0*/  UMOV UR4, 0x400 ;  /* 0x0000040000047882 */ /* 0x000fe20000000000 */
[----:B------:R-:W-:Y:S01]  /*08b0*/  LOP3.LUT R2, R2, 0xe00, RZ, 0xc0, !PT ;  /* 0x00000e0002027812 */ /* 0x000fe200078ec0ff */
[----:B--2---:R-:W-:Y:S01]  /*08c0*/  UPRMT UR4, UR5, 0x654, UR4 ;  /* 0x0000065405047896 */ /* 0x004fe20008000004 */
[----:B----4-:R-:W-:Y:S01]  /*08d0*/  FMUL R32, R36, R55 ;  /* 0x0000003724207220 */ /* 0x010fe20000400000 */
[----:B------:R-:W-:Y:S02]  /*08e0*/  SHF.R.U32.HI R55, RZ, 0x3, R0 ;  /* 0x00000003ff377819 */ /* 0x000fe40000011600 */
[----:B------:R-:W-:Y:S02]  /*08f0*/  LOP3.LUT R6, R2, 0x80, RZ, 0xfc, !PT ;  /* 0x0000008002067812 */ /* 0x000fe400078efcff */
[----:B------:R-:W-:-:S04]  /*0900*/  SGXT.U32 R55, R55, 0x5 ;  /* 0x000000053737781a */ /* 0x000fc80000000000 */
[C---:B------:R-:W-:Y:S02]  /*0910*/  LOP3.LUT R36, R2.reuse, R55, RZ, 0xfc, !PT ;  /* 0x0000003702247212 */ /* 0x040fe400078efcff */
[----:B------:R-:W-:Y:S01]  /*0920*/  LEA.HI R55, R2, UR4, RZ, 0x1d ;  /* 0x0000000402377c11 */ /* 0x000fe2000f8fe8ff */
[-C--:B------:R-:W-:Y:S01]  /*0930*/  FMUL R40, R41, R4.reuse ;  /* 0x0000000429287220 */ /* 0x080fe20000400000 */
[-C--:B------:R-:W-:Y:S01]  /*0940*/  FMUL R44, R37, R4.reuse ;  /* 0x00000004252c7220 */ /* 0x080fe20000400000 */
[----:B------:R-:W-:Y:S01]  /*0950*/  FMUL R52, R33, R4 ;  /* 0x0000000421347220 */ /* 0x000fe20000400000 */
[-C--:B------:R-:W-:Y:S01]  /*0960*/  FMUL R33, R46, R5.reuse ;  /* 0x000000052e217220 */ /* 0x080fe20000400000 */
[-C--:B------:R-:W-:Y:S01]  /*0970*/  FMUL R37, R42, R5.reuse ;  /* 0x000000052a257220 */ /* 0x080fe20000400000 */
[-C--:B------:R-:W-:Y:S01]  /*0980*/  FMUL R41, R38, R5.reuse ;  /* 0x0000000526297220 */ /* 0x080fe20000400000 */
[----:B------:R-:W-:Y:S01]  /*0990*/  FMUL R5, R34, R5 ;  /* 0x0000000522057220 */ /* 0x000fe20000400000 */
[-C--:B------:R-:W-:Y:S01]  /*09a0*/  FMUL R34, R47, R32.reuse ;  /* 0x000000202f227220 */ /* 0x080fe20000400000 */
[-C--:B------:R-:W-:Y:S01]  /*09b0*/  FMUL R38, R43, R32.reuse ;  /* 0x000000202b267220 */ /* 0x080fe20000400000 */
[-C--:B------:R-:W-:Y:S01]  /*09c0*/  FMUL R42, R39, R32.reuse ;  /* 0x00000020272a7220 */ /* 0x080fe20000400000 */
[----:B------:R-:W-:Y:S01]  /*09d0*/  FMUL R46, R35, R32 ;  /* 0x00000020232e7220 */ /* 0x000fe20000400000 */
[----:B------:R-:W-:Y:S01]  /*09e0*/  ISETP.GE.AND P3, PT, R50, RZ, PT ;  /* 0x000000ff3200720c */ /* 0x000fe20003f66270 */
[-CC-:B---3--:R-:W-:Y:S01]  /*09f0*/  FFMA R7, R53, R24.reuse, R28.reuse ;  /* 0x0000001835077223 */ /* 0x188fe2000000001c */
[-CC-:B------:R-:W-:Y:S01]  /*0a00*/  FFMA R3, R57, R24.reuse, R28.reuse ;  /* 0x0000001839037223 */ /* 0x180fe2000000001c */
[-CC-:B------:R-:W-:Y:S01]  /*0a10*/  FFMA R51, R59, R24.reuse, R28.reuse ;  /* 0x000000183b337223 */ /* 0x180fe2000000001c */
[----:B------:R-:W-:Y:S01]  /*0a20*/  FFMA R53, R61, R24, R28 ;  /* 0x000000183d357223 */ /* 0x000fe2000000001c */
[----:B------:R-:W-:-:S02]  /*0a30*/  LOP3.LUT R24, R2, 0x100, RZ, 0xfc, !PT ;  /* 0x0000010002187812 */ /* 0x000fc400078efcff */
[----:B------:R-:W-:Y:S02]  /*0a40*/  LOP3.LUT R28, R2, 0x180, RZ, 0xfc, !PT ;  /* 0x00000180021c7812 */ /* 0x000fe400078efcff */
[----:B------:R-:W-:Y:S02]  /*0a50*/  LEA.HI R57, R6, UR4, RZ, 0x1d ;  /* 0x0000000406397c11 */ /* 0x000fe4000f8fe8ff */
[----:B------:R-:W-:Y:S02]  /*0a60*/  LEA.HI R59, R24, UR4, RZ, 0x1d ;  /* 0x00000004183b7c11 */ /* 0x000fe4000f8fe8ff */
[----:B------:R-:W-:Y:S02]  /*0a70*/  LEA.HI R61, R28, UR4, RZ, 0x1d ;  /* 0x000000041c3d7c11 */ /* 0x000fe4000f8fe8ff */
[C---:B------:R-:W-:Y:S02]  /*0a80*/  LEA R28, R36.reuse, R55, 0x2 ;  /* 0x00000037241c7211 */ /* 0x040fe400078e10ff */
[----:B------:R-:W-:-:S02]  /*0a90*/  LEA R24, R36, R57, 0x2 ;  /* 0x0000003924187211 */ /* 0x000fc400078e10ff */
[C---:B------:R-:W-:Y:S02]  /*0aa0*/  LEA R6, R36.reuse, R59, 0x2 ;  /* 0x0000003b24067211 */ /* 0x040fe400078e10ff */
[----:B------:R-:W-:Y:S01]  /*0ab0*/  LEA R2, R36, R61, 0x2 ;  /* 0x0000003d24027211 */ /* 0x000fe200078e10ff */
[----:B------:R-:W-:Y:S01]  /*0ac0*/  FMUL R36, R45, R4 ;  /* 0x000000042d247220 */ /* 0x000fe20000400000 */
[-C--:B------:R-:W-:Y:S01]  /*0ad0*/  FFMA R33, R33, R26.reuse, R30 ;  /* 0x0000001a21217223 */ /* 0x080fe2000000001e */
[----:B------:R-:W-:Y:S02]  /*0ae0*/  FFMA R34, R34, R27, R31 ;  /* 0x0000001b22227223 */ /* 0x000fe4000000001f */
[-CC-:B------:R-:W-:Y:S01]  /*0af0*/  FFMA R36, R36, R25.reuse, R29.reuse ;  /* 0x0000001924247223 */ /* 0x180fe2000000001d */
[----:B------:R-:W-:Y:S01]  /*0b00*/  FADD R7, R7, R8 ;  /* 0x0000000807077221 */ /* 0x000fe20000000000 */
[-C--:B------:R-:W-:Y:S01]  /*0b10*/  FFMA R40, R40, R25.reuse, R29 ;  /* 0x0000001928287223 */ /* 0x080fe2000000001d */
[-C--:B------:R-:W-:Y:S01]  /*0b20*/  FFMA R37, R37, R26.reuse, R30 ;  /* 0x0000001a25257223 */ /* 0x080fe2000000001e */
[----:B------:R-:W-:Y:S01]  /*0b30*/  FADD R9, R36, R9 ;  /* 0x0000000924097221 */ /* 0x000fe20000000000 */
[----:B------:R-:W-:Y:S01]  /*0b40*/  FADD R33, R33, R10 ;  /* 0x0000000a21217221 */ /* 0x000fe20000000000 */
[-CC-:B------:R-:W-:Y:S01]  /*0b50*/  FFMA R4, R44, R25.reuse, R29.reuse ;  /* 0x000000192c047223 */ /* 0x180fe2000000001d */
[----:B------:R-:W-:Y:S01]  /*0b60*/  FFMA R32, R52, R25, R29 ;  /* 0x0000001934207223 */ /* 0x000fe2000000001d */
[-C--:B------:R-:W-:Y:S01]  /*0b70*/  FFMA R38, R38, R27.reuse, R31 ;  /* 0x0000001b26267223 */ /* 0x080fe2000000001f */
[----:B------:R-:W-:Y:S01]  /*0b80*/  FADD R11, R34, R11 ;  /* 0x0000000b220b7221 */ /* 0x000fe20000000000 */
[----:B------:R-:W-:Y:S01]  /*0b90*/  FADD R25, R3, R12 ;  /* 0x0000000c03197221 */ /* 0x000fe20000000000 */
[----:B------:R-:W-:Y:S01]  /*0ba0*/  FADD R13, R40, R13 ;  /* 0x0000000d280d7221 */ /* 0x000fe20000000000 */
[----:B------:R0:W-:Y:S01]  /*0bb0*/  STS [R28], R7 ;  /* 0x000000071c007388 */ /* 0x0001e20000000800 */
[----:B------:R-:W-:Y:S01]  /*0bc0*/  FFMA R41, R41, R26, R30 ;  /* 0x0000001a29297223 */ /* 0x000fe2000000001e */
[----:B------:R-:W-:Y:S01]  /*0bd0*/  FADD R37, R37, R14 ;  /* 0x0000000e25257221 */ /* 0x000fe20000000000 */
[----:B------:R-:W-:Y:S01]  /*0be0*/  FFMA R42, R42, R27, R31 ;  /* 0x0000001b2a2a7223 */ /* 0x000fe2000000001f */
[----:B------:R1:W-:Y:S01]  /*0bf0*/  STS [R24+0x200], R9 ;  /* 0x0002000918007388 */ /* 0x0003e20000000800 */
[----:B------:R-:W-:Y:S01]  /*0c00*/  FADD R15, R38, R15 ;  /* 0x0000000f260f7221 */ /* 0x000fe20000000000 */
[----:B------:R-:W-:-:S02]  /*0c10*/  FADD R51, R51, R16 ;  /* 0x0000001033337221 */ /* 0x000fc40000000000 */
[----:B------:R-:W-:Y:S01]  /*0c20*/  STS [R6+0x400], R33 ;  /* 0x0004002106007388 */ /* 0x000fe20000000800 */
[----:B------:R-:W-:Y:S01]  /*0c30*/  FADD R17, R4, R17 ;  /* 0x0000001104117221 */ /* 0x000fe20000000000 */
[----:B------:R-:W-:Y:S02]  /*0c40*/  FFMA R5, R5, R26, R30 ;  /* 0x0000001a05057223 */ /* 0x000fe4000000001e */
[----:B------:R-:W-:Y:S01]  /*0c50*/  STS [R2+0x600], R11 ;  /* 0x0006000b02007388 */ /* 0x000fe20000000800 */
[----:B------:R-:W-:Y:S01]  /*0c60*/  FADD R41, R41, R18 ;  /* 0x0000001229297221 */ /* 0x000fe20000000000 */
[----:B------:R-:W-:Y:S02]  /*0c70*/  FFMA R46, R46, R27, R31 ;  /* 0x0000001b2e2e7223 */ /* 0x000fe4000000001f */
[----:B------:R-:W-:Y:S01]  /*0c80*/  STS [R28+0x80], R25 ;  /* 0x000080191c007388 */ /* 0x000fe20000000800 */
[----:B------:R-:W-:Y:S01]  /*0c90*/  FADD R19, R42, R19 ;  /* 0x000000132a137221 */ /* 0x000fe20000000000 */
[----:B------:R-:W-:-:S02]  /*0ca0*/  FADD R53, R53, R20 ;  /* 0x0000001435357221 */ /* 0x000fc40000000000 */
[----:B------:R-:W-:Y:S01]  /*0cb0*/  STS [R24+0x280], R13 ;  /* 0x0002800d18007388 */ /* 0x000fe20000000800 */
[----:B------:R-:W-:-:S03]  /*0cc0*/  FADD R21, R32, R21 ;  /* 0x0000001520157221 */ /* 0x000fc60000000000 */
[----:B------:R-:W-:Y:S01]  /*0cd0*/  STS [R6+0x480], R37 ;  /* 0x0004802506007388 */ /* 0x000fe20000000800 */
[----:B------:R-:W-:-:S03]  /*0ce0*/  FADD R5, R5, R22 ;  /* 0x0000001605057221 */ /* 0x000fc60000000000 */
[----:B------:R-:W-:Y:S01]  /*0cf0*/  STS [R2+0x680], R15 ;  /* 0x0006800f02007388 */ /* 0x000fe20000000800 */
[----:B------:R-:W-:-:S03]  /*0d00*/  FADD R23, R46, R23 ;  /* 0x000000172e177221 */ /* 0x000fc60000000000 */
[----:B------:R-:W-:Y:S01]  /*0d10*/  STS [R28+0x100], R51 ;  /* 0x000100331c007388 */ /* 0x000fe20000000800 */
[----:B------:R-:W-:-:S03]  /*0d20*/  SHF.L.U32 R3, R0, 0x2, RZ ;  /* 0x0000000200037819 */ /* 0x000fc600000006ff */
[----:B------:R-:W-:Y:S04]  /*0d30*/  STS [R24+0x300], R17 ;  /* 0x0003001118007388 */ /* 0x000fe80000000800 */
[----:B------:R-:W-:Y:S04]  /*0d40*/  STS [R6+0x500], R41 ;  /* 0x0005002906007388 */ /* 0x000fe80000000800 */
[----:B------:R-:W-:Y:S01]  /*0d50*/  STS [R2+0x700], R19 ;  /* 0x0007001302007388 */ /* 0x000fe20000000800 */
[----:B------:R-:W-:-:S03]  /*0d60*/  LOP3.LUT R3, R3, 0x3fc, RZ, 0xc0, !PT ;  /* 0x000003fc03037812 */ /* 0x000fc600078ec0ff */
[----:B------:R-:W-:Y:S04]  /*0d70*/  STS [R28+0x180], R53 ;  /* 0x000180351c007388 */ /* 0x000fe80000000800 */
[----:B------:R-:W-:Y:S04]  /*0d80*/  STS [R24+0x380], R21 ;  /* 0x0003801518007388 */ /* 0x000fe80000000800 */
[----:B------:R-:W-:Y:S04]  /*0d90*/  STS [R6+0x580], R5 ;  /* 0x0005800506007388 */ /* 0x000fe80000000800 */
[----:B------:R2:W-:Y:S01]  /*0da0*/  STS [R2+0x780], R23 ;  /* 0x0007801702007388 */ /* 0x0005e20000000800 */
[----:B0-----:R-:W-:-:S02]  /*0db0*/  LOP3.LUT R7, R3, 0x400, RZ, 0xfc, !PT ;  /* 0x0000040003077812 */ /* 0x001fc400078efcff */
[----:B------:R-:W-:Y:S02]  /*0dc0*/  LOP3.LUT R8, R3, 0x800, RZ, 0xfc, !PT ;  /* 0x0000080003087812 */ /* 0x000fe400078efcff */
[----:B------:R-:W-:Y:S02]  /*0dd0*/  SHF.R.U32.HI R4, RZ, 0x1, R0 ;  /* 0x00000001ff047819 */ /* 0x000fe40000011600 */
[----:B------:R-:W-:Y:S02]  /*0de0*/  SHF.R.U32.HI R7, RZ, 0x3, R7 ;  /* 0x00000003ff077819 */ /* 0x000fe40000011607 */
[----:B------:R-:W-:Y:S02]  /*0df0*/  SHF.R.U32.HI R8, RZ, 0x3, R8 ;  /* 0x00000003ff087819 */ /* 0x000fe40000011608 */
[----:B------:R-:W-:Y:S02]  /*0e00*/  LOP3.LUT R4, R4, 0x70, RZ, 0xc0, !PT ;  /* 0x0000007004047812 */ /* 0x000fe400078ec0ff */
[----:B------:R-:W-:-:S02]  /*0e10*/  LOP3.LUT R7, R7, 0xf0, RZ, 0xc0, !PT ;  /* 0x000000f007077812 */ /* 0x000fc400078ec0ff */
[----:B-1----:R-:W-:Y:S02]  /*0e20*/  LOP3.LUT R9, R8, 0x170, RZ, 0xc0, !PT ;  /* 0x0000017008097812 */ /* 0x002fe400078ec0ff */
[----:B------:R-:W-:Y:S02]  /*0e30*/  IADD3 R4, R4, UR4, RZ ;  /* 0x0000000404047c10 */ /* 0x000fe4000fffe0ff */
[----:B------:R-:W-:Y:S02]  /*0e40*/  IADD3 R8, R7, UR4, RZ ;  /* 0x0000000407087c10 */ /* 0x000fe4000fffe0ff */
[----:B------:R-:W-:Y:S02]  /*0e50*/  IADD3 R10, R9, UR4, RZ ;  /* 0x00000004090a7c10 */ /* 0x000fe4000fffe0ff */
[C---:B------:R-:W-:Y:S01]  /*0e60*/  LEA R12, R3.reuse, R4, 0x2 ;  /* 0x00000004030c7211 */ /* 0x040fe200078e10ff */
[----:B------:R-:W-:Y:S01]  /*0e70*/  BAR.SYNC.DEFER_BLOCKING 0x0 ;  /* 0x0000000000007b1d */ /* 0x000fe20000010000 */
[----:B------:R-:W-:-:S02]  /*0e80*/  LEA R8, R3, R8, 0x2 ;  /* 0x0000000803087211 */ /* 0x000fc400078e10ff */
[----:B------:R-:W-:Y:S02]  /*0e90*/  LEA R4, R3, R10, 0x2 ;  /* 0x0000000a03047211 */ /* 0x000fe400078e10ff */
[----:B------:R-:W-:Y:S02]  /*0ea0*/  SHF.L.U32 R16, R48, 0x7, RZ ;  /* 0x0000000730107819 */ /* 0x000fe400000006ff */
[----:B------:R-:W-:Y:S02]  /*0eb0*/  SHF.R.S32.HI R48, RZ, 0x18, R48 ;  /* 0x00000018ff307819 */ /* 0x000fe40000011430 */
[----:B------:R-:W-:Y:S02]  /*0ec0*/  LOP3.LUT R49, R16, 0x7c, R49, 0xf8, !PT ;  /* 0x0000007c10317812 */ /* 0x000fe400078ef831 */
[----:B--2---:R-:W-:Y:S01]  /*0ed0*/  SGXT R2, R48, 0x1 ;  /* 0x000000013002781a */ /* 0x004fe20000000200 */
[----:B------:R-:W0:Y:S01]  /*0ee0*/  LDC.64 R16, c[0x0][0x240] ;  /* 0x00009000ff107b82 */ /* 0x000e220000000a00 */
[----:B------:R-:W1:Y:S04]  /*0ef0*/  LDS.128 R12, [R12] ;  /* 0x000000000c0c7984 */ /* 0x000e680000000c00 */
[----:B------:R-:W2:Y:S04]  /*0f00*/  LDS.128 R8, [R8+0x1000] ;  /* 0x0010000008087984 */ /* 0x000ea80000000c00 */
[----:B------:R-:W3:Y:S01]  /*0f10*/  LDS.128 R4, [R4+0x2000] ;  /* 0x0020000004047984 */ /* 0x000ee20000000c00 */
[----:B------:R-:W-:-:S02]  /*0f20*/  LEA.HI R2, R2, R49, RZ, 0x8 ;  /* 0x0000003102027211 */ /* 0x000fc400078f40ff */
[----:B------:R-:W-:Y:S02]  /*0f30*/  SHF.R.U32.HI R19, RZ, 0x5, R0 ;  /* 0x00000005ff137819 */ /* 0x000fe40000011600 */
[----:B------:R-:W-:Y:S02]  /*0f40*/  LOP3.LUT R0, R2, 0xffffff00, RZ, 0xc0, !PT ;  /* 0xffffff0002007812 */ /* 0x000fe400078ec0ff */
[----:B------:R-:W-:Y:S02]  /*0f50*/  SGXT.U32 R19, R19, 0x3 ;  /* 0x000000031313781a */ /* 0x000fe40000000000 */
[----:B------:R-:W-:Y:S02]  /*0f60*/  IADD3 R49, R49, -R0, RZ ;  /* 0x8000000031317210 */ /* 0x000fe40007ffe0ff */
[----:B------:R-:W-:Y:S02]  /*0f70*/  SHF.R.S32.HI R2, RZ, 0x8, R2 ;  /* 0x00000008ff027819 */ /* 0x000fe40000011402 */
[----:B------:R-:W-:-:S02]  /*0f80*/  LOP3.LUT R19, R19, R50, RZ, 0xfc, !PT ;  /* 0x0000003213137212 */ /* 0x000fc400078efcff */
[----:B------:R-:W-:Y:S01]  /*0f90*/  LOP3.LUT R18, R3, 0xc00, RZ, 0xfc, !PT ;  /* 0x00000c0003127812 */ /* 0x000fe200078efcff */
[----:B------:R-:W-:Y:S01]  /*0fa0*/  IMAD R49, R2, 0x1800, R49 ;  /* 0x0000180002317824 */ /* 0x000fe200078e0231 */
[C---:B------:R-:W-:Y:S02]  /*0fb0*/  LOP3.LUT R2, R19.reuse, 0x8, RZ, 0xfc, !PT ;  /* 0x0000000813027812 */ /* 0x040fe400078efcff */
[C---:B------:R-:W-:Y:S02]  /*0fc0*/  LOP3.LUT R0, R19.reuse, 0x10, RZ, 0xfc, !PT ;  /* 0x0000001013007812 */ /* 0x040fe400078efcff */
[----:B------:R-:W-:Y:S02]  /*0fd0*/  SHF.R.U32.HI R18, RZ, 0x3, R18 ;  /* 0x00000003ff127819 */ /* 0x000fe40000011612 */
[----:B------:R-:W-:Y:S02]  /*0fe0*/  ISETP.GE.AND P0, PT, R19, 0x18, PT ;  /* 0x000000181300780c */ /* 0x000fe40003f06270 */
[----:B------:R-:W-:-:S02]  /*0ff0*/  ISETP.GE.AND P1, PT, R2, 0x18, PT ;  /* 0x000000180200780c */ /* 0x000fc40003f26270 */
[----:B------:R-:W-:Y:S02]  /*1000*/  ISETP.GE.AND P2, PT, R0, 0x18, PT ;  /* 0x000000180000780c */ /* 0x000fe40003f46270 */
[----:B------:R-:W-:Y:S02]  /*1010*/  LOP3.LUT R18, R18, 0x1f0, RZ, 0xc0, !PT ;  /* 0x000001f012127812 */ /* 0x000fe400078ec0ff */
[-C--:B------:R-:W-:Y:S02]  /*1020*/  LEA R25, R19, R49.reuse, 0x8 ;  /* 0x0000003113197211 */ /* 0x080fe400078e40ff */
[-C--:B------:R-:W-:Y:S02]  /*1030*/  LEA R21, R2, R49.reuse, 0x8 ;  /* 0x0000003102157211 */ /* 0x080fe400078e40ff */
[----:B------:R-:W-:Y:S02]  /*1040*/  LEA R23, R0, R49, 0x8 ;  /* 0x0000003100177211 */ /* 0x000fe400078e40ff */
[----:B------:R-:W-:Y:S01]  /*1050*/  IADD3 R0, R18, UR4, RZ ;  /* 0x0000000412007c10 */ /* 0x000fe2000fffe0ff */
[----:B0-----:R-:W-:-:S04]  /*1060*/  IMAD.WIDE R18, R25, 0x4, R16 ;  /* 0x0000000419127825 */ /* 0x001fc800078e0210 */
[--C-:B------:R-:W-:Y:S01]  /*1070*/  IMAD.WIDE R20, R21, 0x4, R16.reuse ;  /* 0x0000000415147825 */ /* 0x100fe200078e0210 */
[----:B-1----:R0:W-:Y:S03]  /*1080*/  @!P0 STG.E.128 desc[UR6][R18.64], R12 ;  /* 0x0000000c12008986 */ /* 0x0021e6000c101d06 */
[----:B------:R-:W-:Y:S01]  /*1090*/  IMAD.WIDE R22, R23, 0x4, R16 ;  /* 0x0000000417167825 */ /* 0x000fe200078e0210 */
[----:B--2---:R0:W-:Y:S01]  /*10a0*/  @!P1 STG.E.128 desc[UR6][R20.64], R8 ;  /* 0x0000000814009986 */ /* 0x0041e2000c101d06 */
[----:B------:R-:W-:-:S03]  /*10b0*/  LEA R0, R3, R0, 0x2 ;  /* 0x0000000003007211 */ /* 0x000fc600078e10ff */
[----:B---3--:R0:W-:Y:S02]  /*10c0*/  @!P2 STG.E.128 desc[UR6][R22.64], R4 ;  /* 0x000000041600a986 */ /* 0x0081e4000c101d06 */
[----:B0-----:R-:W-:Y:S05]  /*10d0*/  @P3 EXIT ;  /* 0x000000000000394d */ /* 0x001fea0003800000 */
[----:B0-----:R-:W0:Y:S01]  /*10e0*/  LDS.128 R4, [R0+0x3000] ;  /* 0x0030000000047984 */ /* 0x001e220000000c00 */
[----:B------:R-:W-:-:S05]  /*10f0*/  IADD3 R25, R25, 0x1800, RZ ;  /* 0x0000180019197810 */ /* 0x000fca0007ffe0ff */
[----:B------:R-:W-:-:S05]  /*1100*/  IMAD.WIDE R16, R25, 0x4, R16 ;  /* 0x0000000419107825 */ /* 0x000fca00078e0210 */
[----:B0-----:R-:W-:Y:S01]  /*1110*/  STG.E.128 desc[UR6][R16.64], R4 ;  /* 0x0000000410007986 */ /* 0x001fe2000c101d06 */
[----:B------:R-:W-:Y:S05]  /*1120*/  EXIT ;  /* 0x000000000000794d */ /* 0x000fea0003800000 */
.L_x_0:
[----:B------:R-:W-:-:S00]  /*1130*/  BRA `(.L_x_0) ;  /* 0xfffffffc00fc7947 */ /* 0x000fc0000383ffff */
[----:B------:R-:W-:-:S00]  /*1140*/  NOP ;  /* 0x0000000000007918 */ /* 0x000fc00000000000 */
        /* <DEDUP_REMOVED lines=11> */
.L_x_1:


//--------------------- .nv.global.init           --------------------------
	.section	.nv.global.init,"aw",@progbits
.nv.global.init:
	.type		_$_str,@object
	.size		_$_str,(_$_str_$_2 - _$_str)
_$_str:
        /*0000*/ 	.byte	0x5f, 0x5f, 0x43, 0x55, 0x44, 0x41, 0x5f, 0x46, 0x54, 0x5a, 0x00
	.type		_$_str_$_2,@object
	.size		_$_str_$_2,(.L_1 - _$_str_$_2)
_$_str_$_2:
        /*000b*/ 	.byte	0x5f, 0x5f, 0x43, 0x55, 0x44, 0x41, 0x5f, 0x50, 0x52, 0x45, 0x43, 0x5f, 0x53, 0x51, 0x52, 0x54
        /*001b*/ 	.byte	0x00
.L_1:


//--------------------- .nv.shared.triton_poi_fused__native_batch_norm_legit_no_training_add_8 --------------------------
	.section	.nv.shared.triton_poi_fused__native_batch_norm_legit_no_training_add_8,"aw",@nobits
	.sectionflags	@""
	.align	16
	.zero		1024


//--------------------- .nv.constant0.triton_poi_fused__native_batch_norm_legit_no_training_add_8 --------------------------
	.section	.nv.constant0.triton_poi_fused__native_batch_norm_legit_no_training_add_8,"a",@progbits
	.sectionflags	@""
	.align	4
.nv.constant0.triton_poi_fused__native_batch_norm_legit_no_training_add_8:
	.zero		592
